//
// Generated by NVIDIA NVVM Compiler
//
// Compiler Build ID: CL-36424714
// Cuda compilation tools, release 13.0, V13.0.88
// Based on NVVM 20.0.0
//

.version 9.0
.target sm_100
.address_size 64

	// .globl	_Z15attentionKernelPKfS0_S0_PfiP6KVPair

.visible .entry _Z15attentionKernelPKfS0_S0_PfiP6KVPair(
	.param .u64 .ptr .align 1 _Z15attentionKernelPKfS0_S0_PfiP6KVPair_param_0,
	.param .u64 .ptr .align 1 _Z15attentionKernelPKfS0_S0_PfiP6KVPair_param_1,
	.param .u64 .ptr .align 1 _Z15attentionKernelPKfS0_S0_PfiP6KVPair_param_2,
	.param .u64 .ptr .align 1 _Z15attentionKernelPKfS0_S0_PfiP6KVPair_param_3,
	.param .u32 _Z15attentionKernelPKfS0_S0_PfiP6KVPair_param_4,
	.param .u64 .ptr .align 1 _Z15attentionKernelPKfS0_S0_PfiP6KVPair_param_5
)
{
	.reg .pred 	%p<20>;
	.reg .b32 	%r<42>;
	.reg .b32 	%f<85>;
	.reg .b64 	%rd<43>;

	ld.param.u64 	%rd11, [_Z15attentionKernelPKfS0_S0_PfiP6KVPair_param_0];
	ld.param.u64 	%rd12, [_Z15attentionKernelPKfS0_S0_PfiP6KVPair_param_1];
	ld.param.u64 	%rd13, [_Z15attentionKernelPKfS0_S0_PfiP6KVPair_param_3];
	ld.param.u32 	%r17, [_Z15attentionKernelPKfS0_S0_PfiP6KVPair_param_4];
	ld.param.u64 	%rd14, [_Z15attentionKernelPKfS0_S0_PfiP6KVPair_param_5];
	cvta.to.global.u64 	%rd1, %rd12;
	cvta.to.global.u64 	%rd2, %rd14;
	cvta.to.global.u64 	%rd3, %rd13;
	mov.u32 	%r18, %ctaid.x;
	mov.u32 	%r19, %ntid.x;
	mov.u32 	%r20, %tid.x;
	mad.lo.s32 	%r1, %r18, %r19, %r20;
	setp.ge.s32 	%p1, %r1, %r17;
	@%p1 bra 	$L__BB0_25;
	setp.lt.s32 	%p2, %r17, 1;
	mov.f32 	%f84, 0f00000000;
	@%p2 bra 	$L__BB0_14;
	cvta.to.global.u64 	%rd15, %rd11;
	mul.wide.s32 	%rd16, %r1, 4;
	add.s64 	%rd17, %rd15, %rd16;
	ld.global.f32 	%f1, [%rd17];
	and.b32  	%r2, %r17, 15;
	setp.lt.u32 	%p3, %r17, 16;
	mov.f32 	%f84, 0f00000000;
	mov.b32 	%r37, 0;
	@%p3 bra 	$L__BB0_5;
	and.b32  	%r37, %r17, 2147483632;
	neg.s32 	%r41, %r37;
	add.s64 	%rd41, %rd1, 32;
	mov.f32 	%f84, 0f00000000;
$L__BB0_4:
	.pragma "nounroll";
	ld.global.f32 	%f19, [%rd41+-32];
	fma.rn.f32 	%f20, %f1, %f19, %f84;
	ld.global.f32 	%f21, [%rd41+-28];
	fma.rn.f32 	%f22, %f1, %f21, %f20;
	ld.global.f32 	%f23, [%rd41+-24];
	fma.rn.f32 	%f24, %f1, %f23, %f22;
	ld.global.f32 	%f25, [%rd41+-20];
	fma.rn.f32 	%f26, %f1, %f25, %f24;
	ld.global.f32 	%f27, [%rd41+-16];
	fma.rn.f32 	%f28, %f1, %f27, %f26;
	ld.global.f32 	%f29, [%rd41+-12];
	fma.rn.f32 	%f30, %f1, %f29, %f28;
	ld.global.f32 	%f31, [%rd41+-8];
	fma.rn.f32 	%f32, %f1, %f31, %f30;
	ld.global.f32 	%f33, [%rd41+-4];
	fma.rn.f32 	%f34, %f1, %f33, %f32;
	ld.global.f32 	%f35, [%rd41];
	fma.rn.f32 	%f36, %f1, %f35, %f34;
	ld.global.f32 	%f37, [%rd41+4];
	fma.rn.f32 	%f38, %f1, %f37, %f36;
	ld.global.f32 	%f39, [%rd41+8];
	fma.rn.f32 	%f40, %f1, %f39, %f38;
	ld.global.f32 	%f41, [%rd41+12];
	fma.rn.f32 	%f42, %f1, %f41, %f40;
	ld.global.f32 	%f43, [%rd41+16];
	fma.rn.f32 	%f44, %f1, %f43, %f42;
	ld.global.f32 	%f45, [%rd41+20];
	fma.rn.f32 	%f46, %f1, %f45, %f44;
	ld.global.f32 	%f47, [%rd41+24];
	fma.rn.f32 	%f48, %f1, %f47, %f46;
	ld.global.f32 	%f49, [%rd41+28];
	fma.rn.f32 	%f84, %f1, %f49, %f48;
	add.s32 	%r41, %r41, 16;
	add.s64 	%rd41, %rd41, 64;
	setp.eq.s32 	%p4, %r41, 0;
	@%p4 bra 	$L__BB0_5;
	bra.uni 	$L__BB0_4;
$L__BB0_5:
	setp.eq.s32 	%p5, %r2, 0;
	@%p5 bra 	$L__BB0_14;
	and.b32  	%r6, %r17, 7;
	setp.lt.u32 	%p6, %r2, 8;
	@%p6 bra 	$L__BB0_8;
	mul.wide.u32 	%rd18, %r37, 4;
	add.s64 	%rd19, %rd1, %rd18;
	ld.global.f32 	%f51, [%rd19];
	fma.rn.f32 	%f52, %f1, %f51, %f84;
	ld.global.f32 	%f53, [%rd19+4];
	fma.rn.f32 	%f54, %f1, %f53, %f52;
	ld.global.f32 	%f55, [%rd19+8];
	fma.rn.f32 	%f56, %f1, %f55, %f54;
	ld.global.f32 	%f57, [%rd19+12];
	fma.rn.f32 	%f58, %f1, %f57, %f56;
	ld.global.f32 	%f59, [%rd19+16];
	fma.rn.f32 	%f60, %f1, %f59, %f58;
	ld.global.f32 	%f61, [%rd19+20];
	fma.rn.f32 	%f62, %f1, %f61, %f60;
	ld.global.f32 	%f63, [%rd19+24];
	fma.rn.f32 	%f64, %f1, %f63, %f62;
	ld.global.f32 	%f65, [%rd19+28];
	fma.rn.f32 	%f84, %f1, %f65, %f64;
	add.s32 	%r37, %r37, 8;
$L__BB0_8:
	setp.eq.s32 	%p7, %r6, 0;
	@%p7 bra 	$L__BB0_14;
	and.b32  	%r9, %r17, 3;
	setp.lt.u32 	%p8, %r6, 4;
	@%p8 bra 	$L__BB0_11;
	mul.wide.u32 	%rd20, %r37, 4;
	add.s64 	%rd21, %rd1, %rd20;
	ld.global.f32 	%f67, [%rd21];
	fma.rn.f32 	%f68, %f1, %f67, %f84;
	ld.global.f32 	%f69, [%rd21+4];
	fma.rn.f32 	%f70, %f1, %f69, %f68;
	ld.global.f32 	%f71, [%rd21+8];
	fma.rn.f32 	%f72, %f1, %f71, %f70;
	ld.global.f32 	%f73, [%rd21+12];
	fma.rn.f32 	%f84, %f1, %f73, %f72;
	add.s32 	%r37, %r37, 4;
$L__BB0_11:
	setp.eq.s32 	%p9, %r9, 0;
	@%p9 bra 	$L__BB0_14;
	mul.wide.u32 	%rd22, %r37, 4;
	add.s64 	%rd40, %rd1, %rd22;
	neg.s32 	%r40, %r9;
$L__BB0_13:
	.pragma "nounroll";
	ld.global.f32 	%f74, [%rd40];
	fma.rn.f32 	%f84, %f1, %f74, %f84;
	add.s64 	%rd40, %rd40, 4;
	add.s32 	%r40, %r40, 1;
	setp.eq.s32 	%p10, %r40, 0;
	@%p10 bra 	$L__BB0_14;
	bra.uni 	$L__BB0_13;
$L__BB0_14:
	ld.global.u32 	%r22, [%rd2];
	setp.ne.s32 	%p11, %r22, %r1;
	mov.b64 	%rd42, 0;
	@%p11 bra 	$L__BB0_15;
	bra.uni 	$L__BB0_24;
$L__BB0_15:
	ld.global.u32 	%r23, [%rd2+8];
	setp.eq.s32 	%p12, %r23, %r1;
	mov.b64 	%rd42, 1;
	@%p12 bra 	$L__BB0_24;
	ld.global.u32 	%r24, [%rd2+16];
	setp.eq.s32 	%p13, %r24, %r1;
	mov.b64 	%rd42, 2;
	@%p13 bra 	$L__BB0_24;
	ld.global.u32 	%r25, [%rd2+24];
	setp.eq.s32 	%p14, %r25, %r1;
	mov.b64 	%rd42, 3;
	@%p14 bra 	$L__BB0_24;
	ld.global.u32 	%r26, [%rd2+32];
	setp.eq.s32 	%p15, %r26, %r1;
	mov.b64 	%rd42, 4;
	@%p15 bra 	$L__BB0_24;
	ld.global.u32 	%r27, [%rd2+40];
	setp.eq.s32 	%p16, %r27, %r1;
	mov.b64 	%rd42, 5;
	@%p16 bra 	$L__BB0_24;
	ld.global.u32 	%r28, [%rd2+48];
	setp.eq.s32 	%p17, %r28, %r1;
	mov.b64 	%rd42, 6;
	@%p17 bra 	$L__BB0_24;
	ld.global.u32 	%r29, [%rd2+56];
	setp.eq.s32 	%p18, %r29, %r1;
	mov.b64 	%rd42, 7;
	@%p18 bra 	$L__BB0_24;
	ld.global.u32 	%r30, [%rd2+64];
	setp.eq.s32 	%p19, %r30, %r1;
	mov.b64 	%rd42, 8;
	@%p19 bra 	$L__BB0_24;
	mul.wide.s32 	%rd32, %r1, 4;
	add.s64 	%rd33, %rd3, %rd32;
	st.global.f32 	[%rd33], %f84;
	mul.hi.s32 	%r31, %r1, 954437177;
	shr.u32 	%r32, %r31, 31;
	shr.s32 	%r33, %r31, 1;
	add.s32 	%r34, %r33, %r32;
	mul.lo.s32 	%r35, %r34, 9;
	sub.s32 	%r36, %r1, %r35;
	mul.wide.s32 	%rd34, %r36, 8;
	add.s64 	%rd35, %rd2, %rd34;
	st.global.u32 	[%rd35], %r1;
	st.global.f32 	[%rd35+4], %f84;
	bra.uni 	$L__BB0_25;
$L__BB0_24:
	shl.b64 	%rd36, %rd42, 3;
	add.s64 	%rd37, %rd2, %rd36;
	ld.global.f32 	%f75, [%rd37+4];
	mul.wide.s32 	%rd38, %r1, 4;
	add.s64 	%rd39, %rd3, %rd38;
	st.global.f32 	[%rd39], %f75;
$L__BB0_25:
	ret;

}


// ===== COMPILED SASS (sm_100) =====

	.target	sm_100

	.elftype	@"ET_EXEC"


//--------------------- .note.nv.tkinfo           --------------------------
	.section	.note.nv.tkinfo,"",@"SHT_NOTE"
	.sectionflags	@"SHF_NOTE_NV_TKINFO"
	.tkinfo
        /*0018*/ 	.word	0x00000002
        /*0030*/ 	.string	""
        /*0030*/ 	.string	"ptxas"
        /*0030*/ 	.string	"Cuda compilation tools, release 13.0, V13.0.88"
        /*0030*/ 	.string	"Build cuda_13.0.r13.0/compiler.36424714_0"
        /*0030*/ 	.string	"-arch sm_100 -m 64 "



//--------------------- .note.nv.cuinfo           --------------------------
	.section	.note.nv.cuinfo,"",@"SHT_NOTE"
	.sectionflags	@"SHF_NOTE_NV_CUINFO"
        /*0018*/ 	.short	0x0002
        /*001a*/ 	.short	0x0064
        /*001c*/ 	.short	0x0082
	.zero		2


//--------------------- .nv.info                  --------------------------
	.section	.nv.info,"",@"SHT_CUDA_INFO"
	.align	4


	//----- nvinfo : EIATTR_REGCOUNT
	.align		4
        /*0000*/ 	.byte	0x04, 0x2f
        /*0002*/ 	.short	(.L_1 - .L_0)
	.align		4
.L_0:
        /*0004*/ 	.word	index@(_Z15attentionKernelPKfS0_S0_PfiP6KVPair)
        /*0008*/ 	.word	0x00000019


	//----- nvinfo : EIATTR_FRAME_SIZE
	.align		4
.L_1:
        /*000c*/ 	.byte	0x04, 0x11
        /*000e*/ 	.short	(.L_3 - .L_2)
	.align		4
.L_2:
        /*0010*/ 	.word	index@(_Z15attentionKernelPKfS0_S0_PfiP6KVPair)
        /*0014*/ 	.word	0x00000000


	//----- nvinfo : EIATTR_MIN_STACK_SIZE
	.align		4
.L_3:
        /*0018*/ 	.byte	0x04, 0x12
        /*001a*/ 	.short	(.L_5 - .L_4)
	.align		4
.L_4:
        /*001c*/ 	.word	index@(_Z15attentionKernelPKfS0_S0_PfiP6KVPair)
        /*0020*/ 	.word	0x00000000
.L_5:


//--------------------- .nv.compat                --------------------------
	.section	.nv.compat,"",@"SHT_CUDA_COMPAT_INFO"
	.align	4
        /*0000*/ 	.byte	0x02, 0x09, 0x00, 0x00, 0x02, 0x02, 0x01, 0x00, 0x02, 0x05, 0x05, 0x00, 0x03, 0x07, 0x01, 0x01
        /*0010*/ 	.byte	0x02, 0x03, 0x00, 0x00, 0x02, 0x06, 0x01, 0x00, 0x04, 0x0b, 0x08, 0x00, 0x09, 0x00, 0x00, 0x00
        /*0020*/ 	.byte	0x00, 0x00, 0x00, 0x00


//--------------------- .nv.info._Z15attentionKernelPKfS0_S0_PfiP6KVPair --------------------------
	.section	.nv.info._Z15attentionKernelPKfS0_S0_PfiP6KVPair,"",@"SHT_CUDA_INFO"
	.sectionflags	@""
	.align	4


	//----- nvinfo : EIATTR_CUDA_API_VERSION
	.align		4
        /*0000*/ 	.byte	0x04, 0x37
        /*0002*/ 	.short	(.L_7 - .L_6)
.L_6:
        /*0004*/ 	.word	0x00000082


	//----- nvinfo : EIATTR_KPARAM_INFO
	.align		4
.L_7:
        /*0008*/ 	.byte	0x04, 0x17
        /*000a*/ 	.short	(.L_9 - .L_8)
.L_8:
        /*000c*/ 	.word	0x00000000
        /*0010*/ 	.short	0x0005
        /*0012*/ 	.short	0x0028
        /*0014*/ 	.byte	0x00, 0xf5, 0x21, 0x00


	//----- nvinfo : EIATTR_KPARAM_INFO
	.align		4
.L_9:
        /*0018*/ 	.byte	0x04, 0x17
        /*001a*/ 	.short	(.L_11 - .L_10)
.L_10:
        /*001c*/ 	.word	0x00000000
        /*0020*/ 	.short	0x0004
        /*0022*/ 	.short	0x0020
        /*0024*/ 	.byte	0x00, 0xf0, 0x11, 0x00


	//----- nvinfo : EIATTR_KPARAM_INFO
	.align		4
.L_11:
        /*0028*/ 	.byte	0x04, 0x17
        /*002a*/ 	.short	(.L_13 - .L_12)
.L_12:
        /*002c*/ 	.word	0x00000000
        /*0030*/ 	.short	0x0003
        /*0032*/ 	.short	0x0018
        /*0034*/ 	.byte	0x00, 0xf5, 0x21, 0x00


	//----- nvinfo : EIATTR_KPARAM_INFO
	.align		4
.L_13:
        /*0038*/ 	.byte	0x04, 0x17
        /*003a*/ 	.short	(.L_15 - .L_14)
.L_14:
        /*003c*/ 	.word	0x00000000
        /*0040*/ 	.short	0x0002
        /*0042*/ 	.short	0x0010
        /*0044*/ 	.byte	0x00, 0xf5, 0x21, 0x00


	//----- nvinfo : EIATTR_KPARAM_INFO
	.align		4
.L_15:
        /*0048*/ 	.byte	0x04, 0x17
        /*004a*/ 	.short	(.L_17 - .L_16)
.L_16:
        /*004c*/ 	.word	0x00000000
        /*0050*/ 	.short	0x0001
        /*0052*/ 	.short	0x0008
        /*0054*/ 	.byte	0x00, 0xf5, 0x21, 0x00


	//----- nvinfo : EIATTR_KPARAM_INFO
	.align		4
.L_17:
        /*0058*/ 	.byte	0x04, 0x17
        /*005a*/ 	.short	(.L_19 - .L_18)
.L_18:
        /*005c*/ 	.word	0x00000000
        /*0060*/ 	.short	0x0000
        /*0062*/ 	.short	0x0000
        /*0064*/ 	.byte	0x00, 0xf5, 0x21, 0x00


	//----- nvinfo : EIATTR_SPARSE_MMA_MASK
	.align		4
.L_19:
        /*0068*/ 	.byte	0x03, 0x50
        /*006a*/ 	.short	0x0000


	//----- nvinfo : EIATTR_MAXREG_COUNT
	.align		4
        /*006c*/ 	.byte	0x03, 0x1b
        /*006e*/ 	.short	0x00ff


	//----- nvinfo : EIATTR_MERCURY_ISA_VERSION
	.align		4
        /*0070*/ 	.byte	0x03, 0x5f
        /*0072*/ 	.short	0x0101


	//----- nvinfo : EIATTR_VRC_CTA_INIT_COUNT
	.align		4
        /*0074*/ 	.byte	0x02, 0x4a
	.zero		1
	.zero		1


	//----- nvinfo : EIATTR_EXIT_INSTR_OFFSETS
	.align		4
        /*0078*/ 	.byte	0x04, 0x1c
        /*007a*/ 	.short	(.L_21 - .L_20)


	//   ....[0]....
.L_20:
        /*007c*/ 	.word	0x00000070


	//   ....[1]....
        /*0080*/ 	.word	0x00000ab0


	//   ....[2]....
        /*0084*/ 	.word	0x00000b40


	//----- nvinfo : EIATTR_CRS_STACK_SIZE
	.align		4
.L_21:
        /*0088*/ 	.byte	0x04, 0x1e
        /*008a*/ 	.short	(.L_23 - .L_22)
.L_22:
        /*008c*/ 	.word	0x00000000


	//----- nvinfo : EIATTR_CBANK_PARAM_SIZE
	.align		4
.L_23:
        /*0090*/ 	.byte	0x03, 0x19
        /*0092*/ 	.short	0x0030


	//----- nvinfo : EIATTR_PARAM_CBANK
	.align		4
        /*0094*/ 	.byte	0x04, 0x0a
        /*0096*/ 	.short	(.L_25 - .L_24)
	.align		4
.L_24:
        /*0098*/ 	.word	index@(.nv.constant0._Z15attentionKernelPKfS0_S0_PfiP6KVPair)
        /*009c*/ 	.short	0x0380
        /*009e*/ 	.short	0x0030


	//----- nvinfo : EIATTR_SW_WAR
	.align		4
.L_25:
        /*00a0*/ 	.byte	0x04, 0x36
        /*00a2*/ 	.short	(.L_27 - .L_26)
.L_26:
        /*00a4*/ 	.word	0x00000008
.L_27:


//--------------------- .nv.callgraph             --------------------------
	.section	.nv.callgraph,"",@"SHT_CUDA_CALLGRAPH"
	.align	4
	.sectionentsize	8
	.align		4
        /*0000*/ 	.word	0x00000000
	.align		4
        /*0004*/ 	.word	0xffffffff
	.align		4
        /*0008*/ 	.word	0x00000000
	.align		4
        /*000c*/ 	.word	0xfffffffe
	.align		4
        /*0010*/ 	.word	0x00000000
	.align		4
        /*0014*/ 	.word	0xfffffffd
	.align		4
        /*0018*/ 	.word	0x00000000
	.align		4
        /*001c*/ 	.word	0xfffffffc


//--------------------- .text._Z15attentionKernelPKfS0_S0_PfiP6KVPair --------------------------
	.section	.text._Z15attentionKernelPKfS0_S0_PfiP6KVPair,"ax",@progbits
	.align	128
        .global         _Z15attentionKernelPKfS0_S0_PfiP6KVPair
        .type           _Z15attentionKernelPKfS0_S0_PfiP6KVPair,@function
        .size           _Z15attentionKernelPKfS0_S0_PfiP6KVPair,(.L_x_9 - _Z15attentionKernelPKfS0_S0_PfiP6KVPair)
        .other          _Z15attentionKernelPKfS0_S0_PfiP6KVPair,@"STO_CUDA_ENTRY STV_DEFAULT"
_Z15attentionKernelPKfS0_S0_PfiP6KVPair:
.text._Z15attentionKernelPKfS0_S0_PfiP6KVPair:
[----:B------:R-:W-:Y:S01]  /*0000*/  LDC R1, c[0x0][0x37c] ;  /* 0x0000df00ff017b82 */ /* 0x000fe20000000800 */
[----:B------:R-:W0:Y:S07]  /*0010*/  S2R R3, SR_TID.X ;  /* 0x0000000000037919 */ /* 0x000e2e0000002100 */
[----:B------:R-:W0:Y:S01]  /*0020*/  S2UR UR5, SR_CTAID.X ;  /* 0x00000000000579c3 */ /* 0x000e220000002500 */
[----:B------:R-:W1:Y:S07]  /*0030*/  LDCU UR4, c[0x0][0x3a0] ;  /* 0x00007400ff0477ac */ /* 0x000e6e0008000800 */
[----:B------:R-:W0:Y:S02]  /*0040*/  LDC R0, c[0x0][0x360] ;  /* 0x0000d800ff007b82 */ /* 0x000e240000000800 */
[----:B0-----:R-:W-:-:S05]  /*0050*/  IMAD R0, R0, UR5, R3 ;  /* 0x0000000500007c24 */ /* 0x001fca000f8e0203 */
[----:B-1----:R-:W-:-:S13]  /*0060*/  ISETP.GE.AND P0, PT, R0, UR4, PT ;  /* 0x0000000400007c0c */ /* 0x002fda000bf06270 */
[----:B------:R-:W-:Y:S05]  /*0070*/  @P0 EXIT ;  /* 0x000000000000094d */ /* 0x000fea0003800000 */
[----:B------:R-:W-:Y:S01]  /*0080*/  UISETP.GE.AND UP0, UPT, UR4, 0x1, UPT ;  /* 0x000000010400788c */ /* 0x000fe2000bf06270 */
[----:B------:R-:W-:Y:S01]  /*0090*/  HFMA2 R2, -RZ, RZ, 0, 0 ;  /* 0x00000000ff027431 */ /* 0x000fe200000001ff */
[----:B------:R-:W0:Y:S07]  /*00a0*/  LDCU.64 UR10, c[0x0][0x358] ;  /* 0x00006b00ff0a77ac */ /* 0x000e2e0008000a00 */
[----:B------:R-:W-:Y:S05]  /*00b0*/  BRA.U !UP0, `(.L_x_0) ;  /* 0x0000000508b47547 */ /* 0x000fea000b800000 */
[----:B------:R-:W1:Y:S02]  /*00c0*/  LDC.64 R4, c[0x0][0x380] ;  /* 0x0000e000ff047b82 */ /* 0x000e640000000a00 */
[----:B-1----:R-:W-:-:S05]  /*00d0*/  IMAD.WIDE R4, R0, 0x4, R4 ;  /* 0x0000000400047825 */ /* 0x002fca00078e0204 */
[----:B0-----:R0:W5:Y:S01]  /*00e0*/  LDG.E R3, desc[UR10][R4.64] ;  /* 0x0000000a04037981 */ /* 0x001162000c1e1900 */
[----:B------:R-:W-:Y:S01]  /*00f0*/  UISETP.GE.U32.AND UP1, UPT, UR4, 0x10, UPT ;  /* 0x000000100400788c */ /* 0x000fe2000bf26070 */
[----:B------:R-:W-:Y:S01]  /*0100*/  MOV R2, RZ ;  /* 0x000000ff00027202 */ /* 0x000fe20000000f00 */
[----:B------:R-:W-:Y:S01]  /*0110*/  ULOP3.LUT UR8, UR4, 0xf, URZ, 0xc0, !UPT ;  /* 0x0000000f04087892 */ /* 0x000fe2000f8ec0ff */
[----:B------:R-:W-:-:S03]  /*0120*/  MOV R6, RZ ;  /* 0x000000ff00067202 */ /* 0x000fc60000000f00 */
[----:B------:R-:W-:-:S03]  /*0130*/  UISETP.NE.AND UP0, UPT, UR8, URZ, UPT ;  /* 0x000000ff0800728c */ /* 0x000fc6000bf05270 */
[----:B0-----:R-:W-:Y:S08]  /*0140*/  BRA.U !UP1, `(.L_x_1) ;  /* 0x0000000109b87547 */ /* 0x001ff0000b800000 */
[----:B------:R-:W0:Y:S01]  /*0150*/  LDCU.64 UR6, c[0x0][0x388] ;  /* 0x00007100ff0677ac */ /* 0x000e220008000a00 */
[----:B------:R-:W-:Y:S01]  /*0160*/  MOV R2, RZ ;  /* 0x000000ff00027202 */ /* 0x000fe20000000f00 */
[----:B------:R-:W-:-:S06]  /*0170*/  ULOP3.LUT UR4, UR4, 0x7ffffff0, URZ, 0xc0, !UPT ;  /* 0x7ffffff004047892 */ /* 0x000fcc000f8ec0ff */
[----:B------:R-:W-:Y:S01]  /*0180*/  MOV R6, UR4 ;  /* 0x0000000400067c02 */ /* 0x000fe20008000f00 */
[----:B0-----:R-:W-:-:S04]  /*0190*/  UIADD3 UR5, UP1, UPT, UR6, 0x20, URZ ;  /* 0x0000002006057890 */ /* 0x001fc8000ff3e0ff */
[----:B------:R-:W-:Y:S02]  /*01a0*/  UIADD3.X UR6, UPT, UPT, URZ, UR7, URZ, UP1, !UPT ;  /* 0x00000007ff067290 */ /* 0x000fe40008ffe4ff */
[----:B------:R-:W-:Y:S01]  /*01b0*/  MOV R4, UR5 ;  /* 0x0000000500047c02 */ /* 0x000fe20008000f00 */
[----:B------:R-:W-:-:S03]  /*01c0*/  UIADD3 UR7, UPT, UPT, -UR4, URZ, URZ ;  /* 0x000000ff04077290 */ /* 0x000fc6000fffe1ff */
[----:B------:R-:W-:-:S09]  /*01d0*/  MOV R5, UR6 ;  /* 0x0000000600057c02 */ /* 0x000fd20008000f00 */
.L_x_2:
[----:B------:R-:W2:Y:S04]  /*01e0*/  LDG.E R7, desc[UR10][R4.64+-0x20] ;  /* 0xffffe00a04077981 */ /* 0x000ea8000c1e1900 */
[----:B------:R-:W3:Y:S04]  /*01f0*/  LDG.E R9, desc[UR10][R4.64+-0x1c] ;  /* 0xffffe40a04097981 */ /* 0x000ee8000c1e1900 */
[----:B------:R-:W4:Y:S04]  /*0200*/  LDG.E R11, desc[UR10][R4.64+-0x18] ;  /* 0xffffe80a040b7981 */ /* 0x000f28000c1e1900 */
        /* <DEDUP_REMOVED lines=12> */
[----:B------:R0:W4:Y:S01]  /*02d0*/  LDG.E R10, desc[UR10][R4.64+0x1c] ;  /* 0x00001c0a040a7981 */ /* 0x000122000c1e1900 */
[----:B------:R-:W-:-:S04]  /*02e0*/  UIADD3 UR7, UPT, UPT, UR7, 0x10, URZ ;  /* 0x0000001007077890 */ /* 0x000fc8000fffe0ff */
[----:B------:R-:W-:Y:S01]  /*02f0*/  UISETP.NE.AND UP1, UPT, UR7, URZ, UPT ;  /* 0x000000ff0700728c */ /* 0x000fe2000bf25270 */
[----:B0-----:R-:W-:-:S04]  /*0300*/  IADD3 R4, P0, PT, R4, 0x40, RZ ;  /* 0x0000004004047810 */ /* 0x001fc80007f1e0ff */
[----:B------:R-:W-:Y:S01]  /*0310*/  IADD3.X R5, PT, PT, RZ, R5, RZ, P0, !PT ;  /* 0x00000005ff057210 */ /* 0x000fe200007fe4ff */
[----:B--2--5:R-:W-:-:S04]  /*0320*/  FFMA R2, R3, R7, R2 ;  /* 0x0000000703027223 */ /* 0x024fc80000000002 */
[----:B---3--:R-:W-:-:S04]  /*0330*/  FFMA R2, R3, R9, R2 ;  /* 0x0000000903027223 */ /* 0x008fc80000000002 */
[----:B----4-:R-:W-:-:S04]  /*0340*/  FFMA R2, R3, R11, R2 ;  /* 0x0000000b03027223 */ /* 0x010fc80000000002 */
[----:B------:R-:W-:-:S04]  /*0350*/  FFMA R2, R3, R13, R2 ;  /* 0x0000000d03027223 */ /* 0x000fc80000000002 */
        /* <DEDUP_REMOVED lines=11> */
[----:B------:R-:W-:Y:S01]  /*0410*/  FFMA R2, R3, R10, R21 ;  /* 0x0000000a03027223 */ /* 0x000fe20000000015 */
[----:B------:R-:W-:Y:S06]  /*0420*/  BRA.U UP1, `(.L_x_2) ;  /* 0xfffffffd016c7547 */ /* 0x000fec000b83ffff */
.L_x_1:
[----:B------:R-:W-:Y:S05]  /*0430*/  BRA.U !UP0, `(.L_x_0) ;  /* 0x0000000108d47547 */ /* 0x000fea000b800000 */
[----:B------:R-:W0:Y:S01]  /*0440*/  LDCU UR4, c[0x0][0x3a0] ;  /* 0x00007400ff0477ac */ /* 0x000e220008000800 */
[----:B------:R-:W-:Y:S02]  /*0450*/  UISETP.GE.U32.AND UP0, UPT, UR8, 0x8, UPT ;  /* 0x000000080800788c */ /* 0x000fe4000bf06070 */
[----:B0-----:R-:W-:-:S04]  /*0460*/  ULOP3.LUT UR5, UR4, 0x7, URZ, 0xc0, !UPT ;  /* 0x0000000704057892 */ /* 0x001fc8000f8ec0ff */
[----:B------:R-:W-:-:S03]  /*0470*/  UISETP.NE.AND UP1, UPT, UR5, URZ, UPT ;  /* 0x000000ff0500728c */ /* 0x000fc6000bf25270 */
[----:B------:R-:W-:Y:S08]  /*0480*/  BRA.U !UP0, `(.L_x_3) ;  /* 0x00000001084c7547 */ /* 0x000ff0000b800000 */
[----:B------:R-:W0:Y:S02]  /*0490*/  LDC.64 R4, c[0x0][0x388] ;  /* 0x0000e200ff047b82 */ /* 0x000e240000000a00 */
[----:B0-----:R-:W-:-:S05]  /*04a0*/  IMAD.WIDE.U32 R4, R6, 0x4, R4 ;  /* 0x0000000406047825 */ /* 0x001fca00078e0004 */
[----:B------:R-:W2:Y:S04]  /*04b0*/  LDG.E R7, desc[UR10][R4.64] ;  /* 0x0000000a04077981 */ /* 0x000ea8000c1e1900 */
[----:B------:R-:W3:Y:S04]  /*04c0*/  LDG.E R9, desc[UR10][R4.64+0x4] ;  /* 0x0000040a04097981 */ /* 0x000ee8000c1e1900 */
[----:B------:R-:W4:Y:S04]  /*04d0*/  LDG.E R11, desc[UR10][R4.64+0x8] ;  /* 0x0000080a040b7981 */ /* 0x000f28000c1e1900 */
[----:B------:R-:W4:Y:S04]  /*04e0*/  LDG.E R13, desc[UR10][R4.64+0xc] ;  /* 0x00000c0a040d7981 */ /* 0x000f28000c1e1900 */
[----:B------:R-:W4:Y:S04]  /*04f0*/  LDG.E R15, desc[UR10][R4.64+0x10] ;  /* 0x0000100a040f7981 */ /* 0x000f28000c1e1900 */
[----:B------:R-:W4:Y:S04]  /*0500*/  LDG.E R17, desc[UR10][R4.64+0x14] ;  /* 0x0000140a04117981 */ /* 0x000f28000c1e1900 */
[----:B------:R-:W4:Y:S04]  /*0510*/  LDG.E R19, desc[UR10][R4.64+0x18] ;  /* 0x0000180a04137981 */ /* 0x000f28000c1e1900 */
[----:B------:R-:W4:Y:S01]  /*0520*/  LDG.E R21, desc[UR10][R4.64+0x1c] ;  /* 0x00001c0a04157981 */ /* 0x000f22000c1e1900 */
[----:B------:R-:W-:Y:S01]  /*0530*/  IADD3 R6, PT, PT, R6, 0x8, RZ ;  /* 0x0000000806067810 */ /* 0x000fe20007ffe0ff */
[----:B--2--5:R-:W-:-:S04]  /*0540*/  FFMA R2, R3, R7, R2 ;  /* 0x0000000703027223 */ /* 0x024fc80000000002 */
[----:B---3--:R-:W-:-:S04]  /*0550*/  FFMA R2, R3, R9, R2 ;  /* 0x0000000903027223 */ /* 0x008fc80000000002 */
[----:B----4-:R-:W-:-:S04]  /*0560*/  FFMA R2, R3, R11, R2 ;  /* 0x0000000b03027223 */ /* 0x010fc80000000002 */
[----:B------:R-:W-:-:S04]  /*0570*/  FFMA R2, R3, R13, R2 ;  /* 0x0000000d03027223 */ /* 0x000fc80000000002 */
[----:B------:R-:W-:-:S04]  /*0580*/  FFMA R2, R3, R15, R2 ;  /* 0x0000000f03027223 */ /* 0x000fc80000000002 */
[----:B------:R-:W-:-:S04]  /*0590*/  FFMA R2, R3, R17, R2 ;  /* 0x0000001103027223 */ /* 0x000fc80000000002 */
[----:B------:R-:W-:-:S04]  /*05a0*/  FFMA R2, R3, R19, R2 ;  /* 0x0000001303027223 */ /* 0x000fc80000000002 */
[----:B------:R-:W-:-:S07]  /*05b0*/  FFMA R2, R3, R21, R2 ;  /* 0x0000001503027223 */ /* 0x000fce0000000002 */
.L_x_3:
[----:B------:R-:W-:Y:S05]  /*05c0*/  BRA.U !UP1, `(.L_x_0) ;  /* 0x0000000109707547 */ /* 0x000fea000b800000 */
[----:B------:R-:W-:Y:S02]  /*05d0*/  UISETP.GE.U32.AND UP0, UPT, UR5, 0x4, UPT ;  /* 0x000000040500788c */ /* 0x000fe4000bf06070 */
[----:B------:R-:W-:-:S04]  /*05e0*/  ULOP3.LUT UR4, UR4, 0x3, URZ, 0xc0, !UPT ;  /* 0x0000000304047892 */ /* 0x000fc8000f8ec0ff */
[----:B------:R-:W-:-:S03]  /*05f0*/  UISETP.NE.AND UP1, UPT, UR4, URZ, UPT ;  /* 0x000000ff0400728c */ /* 0x000fc6000bf25270 */
[----:B------:R-:W-:Y:S08]  /*0600*/  BRA.U !UP0, `(.L_x_4) ;  /* 0x00000001082c7547 */ /* 0x000ff0000b800000 */
[----:B------:R-:W0:Y:S02]  /*0610*/  LDC.64 R4, c[0x0][0x388] ;  /* 0x0000e200ff047b82 */ /* 0x000e240000000a00 */
[----:B0-----:R-:W-:-:S05]  /*0620*/  IMAD.WIDE.U32 R4, R6, 0x4, R4 ;  /* 0x0000000406047825 */ /* 0x001fca00078e0004 */
[----:B------:R-:W2:Y:S04]  /*0630*/  LDG.E R7, desc[UR10][R4.64] ;  /* 0x0000000a04077981 */ /* 0x000ea8000c1e1900 */
[----:B------:R-:W3:Y:S04]  /*0640*/  LDG.E R9, desc[UR10][R4.64+0x4] ;  /* 0x0000040a04097981 */ /* 0x000ee8000c1e1900 */
[----:B------:R-:W4:Y:S04]  /*0650*/  LDG.E R11, desc[UR10][R4.64+0x8] ;  /* 0x0000080a040b7981 */ /* 0x000f28000c1e1900 */
[----:B------:R-:W4:Y:S01]  /*0660*/  LDG.E R13, desc[UR10][R4.64+0xc] ;  /* 0x00000c0a040d7981 */ /* 0x000f22000c1e1900 */
[----:B------:R-:W-:Y:S01]  /*0670*/  IADD3 R6, PT, PT, R6, 0x4, RZ ;  /* 0x0000000406067810 */ /* 0x000fe20007ffe0ff */
[----:B--2--5:R-:W-:-:S04]  /*0680*/  FFMA R2, R3, R7, R2 ;  /* 0x0000000703027223 */ /* 0x024fc80000000002 */
[----:B---3--:R-:W-:-:S04]  /*0690*/  FFMA R2, R3, R9, R2 ;  /* 0x0000000903027223 */ /* 0x008fc80000000002 */
[----:B----4-:R-:W-:-:S04]  /*06a0*/  FFMA R2, R3, R11, R2 ;  /* 0x0000000b03027223 */ /* 0x010fc80000000002 */
[----:B------:R-:W-:-:S07]  /*06b0*/  FFMA R2, R3, R13, R2 ;  /* 0x0000000d03027223 */ /* 0x000fce0000000002 */
.L_x_4:
[----:B------:R-:W-:Y:S05]  /*06c0*/  BRA.U !UP1, `(.L_x_0) ;  /* 0x0000000109307547 */ /* 0x000fea000b800000 */
[----:B------:R-:W0:Y:S01]  /*06d0*/  LDC.64 R4, c[0x0][0x388] ;  /* 0x0000e200ff047b82 */ /* 0x000e220000000a00 */
[----:B------:R-:W-:Y:S01]  /*06e0*/  UIADD3 UR4, UPT, UPT, -UR4, URZ, URZ ;  /* 0x000000ff04047290 */ /* 0x000fe2000fffe1ff */
[----:B0-----:R-:W-:-:S11]  /*06f0*/  IMAD.WIDE.U32 R6, R6, 0x4, R4 ;  /* 0x0000000406067825 */ /* 0x001fd600078e0004 */
.L_x_5:
[----:B------:R-:W-:Y:S02]  /*0700*/  MOV R4, R6 ;  /* 0x0000000600047202 */ /* 0x000fe40000000f00 */
[----:B------:R-:W-:-:S05]  /*0710*/  MOV R5, R7 ;  /* 0x0000000700057202 */ /* 0x000fca0000000f00 */
[----:B------:R-:W2:Y:S01]  /*0720*/  LDG.E R4, desc[UR10][R4.64] ;  /* 0x0000000a04047981 */ /* 0x000ea2000c1e1900 */
[----:B------:R-:W-:Y:S01]  /*0730*/  UIADD3 UR4, UPT, UPT, UR4, 0x1, URZ ;  /* 0x0000000104047890 */ /* 0x000fe2000fffe0ff */
[----:B------:R-:W-:-:S03]  /*0740*/  IADD3 R6, P0, PT, R6, 0x4, RZ ;  /* 0x0000000406067810 */ /* 0x000fc60007f1e0ff */
[----:B------:R-:W-:Y:S01]  /*0750*/  UISETP.NE.AND UP0, UPT, UR4, URZ, UPT ;  /* 0x000000ff0400728c */ /* 0x000fe2000bf05270 */
[----:B------:R-:W-:Y:S01]  /*0760*/  IADD3.X R7, PT, PT, RZ, R7, RZ, P0, !PT ;  /* 0x00000007ff077210 */ /* 0x000fe200007fe4ff */
[----:B--2--5:R-:W-:-:S07]  /*0770*/  FFMA R2, R3, R4, R2 ;  /* 0x0000000403027223 */ /* 0x024fce0000000002 */
[----:B------:R-:W-:Y:S05]  /*0780*/  BRA.U UP0, `(.L_x_5) ;  /* 0xfffffffd00dc7547 */ /* 0x000fea000b83ffff */
.L_x_0:
[----:B------:R-:W0:Y:S02]  /*0790*/  LDC.64 R4, c[0x0][0x3a8] ;  /* 0x0000ea00ff047b82 */ /* 0x000e240000000a00 */
[----:B0----5:R-:W2:Y:S01]  /*07a0*/  LDG.E R3, desc[UR10][R4.64] ;  /* 0x0000000a04037981 */ /* 0x021ea2000c1e1900 */
[----:B------:R-:W-:Y:S01]  /*07b0*/  BSSY.RECONVERGENT B0, `(.L_x_6) ;  /* 0x0000031000007945 */ /* 0x000fe20003800200 */
[----:B------:R-:W-:Y:S02]  /*07c0*/  MOV R6, RZ ;  /* 0x000000ff00067202 */ /* 0x000fe40000000f00 */
[----:B--2---:R-:W-:Y:S02]  /*07d0*/  ISETP.NE.AND P0, PT, R3, R0, PT ;  /* 0x000000000300720c */ /* 0x004fe40003f05270 */
[----:B------:R-:W-:-:S11]  /*07e0*/  MOV R3, RZ ;  /* 0x000000ff00037202 */ /* 0x000fd60000000f00 */
[----:B------:R-:W-:Y:S05]  /*07f0*/  @!P0 BRA `(.L_x_7) ;  /* 0x0000000000b08947 */ /* 0x000fea0003800000 */
[----:B------:R-:W2:Y:S02]  /*0800*/  LDG.E R3, desc[UR10][R4.64+0x8] ;  /* 0x0000080a04037981 */ /* 0x000ea4000c1e1900 */
[----:B--2---:R-:W-:Y:S01]  /*0810*/  ISETP.NE.AND P0, PT, R3, R0, PT ;  /* 0x000000000300720c */ /* 0x004fe20003f05270 */
[----:B------:R-:W-:-:S12]  /*0820*/  HFMA2 R3, -RZ, RZ, 0, 5.9604644775390625e-08 ;  /* 0x00000001ff037431 */ /* 0x000fd800000001ff */
[----:B------:R-:W-:Y:S05]  /*0830*/  @!P0 BRA `(.L_x_7) ;  /* 0x0000000000a08947 */ /* 0x000fea0003800000 */
[----:B------:R-:W2:Y:S02]  /*0840*/  LDG.E R3, desc[UR10][R4.64+0x10] ;  /* 0x0000100a04037981 */ /* 0x000ea4000c1e1900 */
[----:B--2---:R-:W-:Y:S02]  /*0850*/  ISETP.NE.AND P0, PT, R3, R0, PT ;  /* 0x000000000300720c */ /* 0x004fe40003f05270 */
[----:B------:R-:W-:-:S11]  /*0860*/  MOV R3, 0x2 ;  /* 0x0000000200037802 */ /* 0x000fd60000000f00 */
[----:B------:R-:W-:Y:S05]  /*0870*/  @!P0 BRA `(.L_x_7) ;  /* 0x0000000000908947 */ /* 0x000fea0003800000 */
[----:B------:R-:W2:Y:S02]  /*0880*/  LDG.E R3, desc[UR10][R4.64+0x18] ;  /* 0x0000180a04037981 */ /* 0x000ea4000c1e1900 */
[----:B--2---:R-:W-:Y:S02]  /*0890*/  ISETP.NE.AND P0, PT, R3, R0, PT ;  /* 0x000000000300720c */ /* 0x004fe40003f05270 */
[----:B------:R-:W-:-:S11]  /*08a0*/  MOV R3, 0x3 ;  /* 0x0000000300037802 */ /* 0x000fd60000000f00 */
[----:B------:R-:W-:Y:S05]  /*08b0*/  @!P0 BRA `(.L_x_7) ;  /* 0x0000000000808947 */ /* 0x000fea0003800000 */
[----:B------:R-:W2:Y:S02]  /*08c0*/  LDG.E R3, desc[UR10][R4.64+0x20] ;  /* 0x0000200a04037981 */ /* 0x000ea4000c1e1900 */
[----:B--2---:R-:W-:Y:S01]  /*08d0*/  ISETP.NE.AND P0, PT, R3, R0, PT ;  /* 0x000000000300720c */ /* 0x004fe20003f05270 */
[----:B------:R-:W-:-:S12]  /*08e0*/  HFMA2 R3, -RZ, RZ, 0, 2.384185791015625e-07 ;  /* 0x00000004ff037431 */ /* 0x000fd800000001ff */
        /* <DEDUP_REMOVED lines=11> */
[----:B------:R-:W-:-:S12]  /*09a0*/  HFMA2 R3, -RZ, RZ, 0, 4.17232513427734375e-07 ;  /* 0x00000007ff037431 */ /* 0x000fd800000001ff */
[----:B------:R-:W-:Y:S05]  /*09b0*/  @!P0 BRA `(.L_x_7) ;  /* 0x0000000000408947 */ /* 0x000fea0003800000 */
[----:B------:R-:W2:Y:S01]  /*09c0*/  LDG.E R5, desc[UR10][R4.64+0x40] ;  /* 0x0000400a04057981 */ /* 0x000ea2000c1e1900 */
[----:B------:R-:W-:Y:S02]  /*09d0*/  MOV R3, 0x8 ;  /* 0x0000000800037802 */ /* 0x000fe40000000f00 */
[----:B--2---:R-:W-:-:S13]  /*09e0*/  ISETP.NE.AND P0, PT, R5, R0, PT ;  /* 0x000000000500720c */ /* 0x004fda0003f05270 */
[----:B------:R-:W-:Y:S05]  /*09f0*/  @!P0 BRA `(.L_x_7) ;  /* 0x0000000000308947 */ /* 0x000fea0003800000 */
[----:B------:R-:W0:Y:S01]  /*0a00*/  LDC.64 R4, c[0x0][0x398] ;  /* 0x0000e600ff047b82 */ /* 0x000e220000000a00 */
[----:B------:R-:W-:-:S05]  /*0a10*/  IMAD.HI R3, R0, 0x38e38e39, RZ ;  /* 0x38e38e3900037827 */ /* 0x000fca00078e02ff */
[----:B------:R-:W-:Y:S02]  /*0a20*/  SHF.R.S32.HI R8, RZ, 0x1, R3 ;  /* 0x00000001ff087819 */ /* 0x000fe40000011403 */
[----:B------:R-:W1:Y:S02]  /*0a30*/  LDC.64 R6, c[0x0][0x3a8] ;  /* 0x0000ea00ff067b82 */ /* 0x000e640000000a00 */
[----:B------:R-:W-:-:S05]  /*0a40*/  LEA.HI R3, R3, R8, RZ, 0x1 ;  /* 0x0000000803037211 */ /* 0x000fca00078f08ff */
[----:B------:R-:W-:Y:S02]  /*0a50*/  IMAD R3, R3, -0x9, R0 ;  /* 0xfffffff703037824 */ /* 0x000fe400078e0200 */
[----:B0-----:R-:W-:-:S05]  /*0a60*/  IMAD.WIDE R4, R0, 0x4, R4 ;  /* 0x0000000400047825 */ /* 0x001fca00078e0204 */
[----:B------:R-:W-:Y:S01]  /*0a70*/  STG.E desc[UR10][R4.64], R2 ;  /* 0x0000000204007986 */ /* 0x000fe2000c10190a */
[----:B-1----:R-:W-:-:S05]  /*0a80*/  IMAD.WIDE R6, R3, 0x8, R6 ;  /* 0x0000000803067825 */ /* 0x002fca00078e0206 */
[----:B------:R-:W-:Y:S04]  /*0a90*/  STG.E desc[UR10][R6.64], R0 ;  /* 0x0000000006007986 */ /* 0x000fe8000c10190a */
[----:B------:R-:W-:Y:S01]  /*0aa0*/  STG.E desc[UR10][R6.64+0x4], R2 ;  /* 0x0000040206007986 */ /* 0x000fe2000c10190a */
[----:B------:R-:W-:Y:S05]  /*0ab0*/  EXIT ;  /* 0x000000000000794d */ /* 0x000fea0003800000 */
.L_x_7:
[----:B------:R-:W-:Y:S05]  /*0ac0*/  BSYNC.RECONVERGENT B0 ;  /* 0x0000000000007941 */ /* 0x000fea0003800200 */
.L_x_6:
[----:B------:R-:W0:Y:S01]  /*0ad0*/  LDCU.64 UR4, c[0x0][0x3a8] ;  /* 0x00007500ff0477ac */ /* 0x000e220008000a00 */
[----:B------:R-:W1:Y:S01]  /*0ae0*/  LDC.64 R4, c[0x0][0x398] ;  /* 0x0000e600ff047b82 */ /* 0x000e620000000a00 */
[----:B0-----:R-:W-:-:S04]  /*0af0*/  LEA R2, P0, R3, UR4, 0x3 ;  /* 0x0000000403027c11 */ /* 0x001fc8000f8018ff */
[----:B------:R-:W-:-:S06]  /*0b00*/  LEA.HI.X R3, R3, UR5, R6, 0x3, P0 ;  /* 0x0000000503037c11 */ /* 0x000fcc00080f1c06 */
[----:B------:R-:W2:Y:S01]  /*0b10*/  LDG.E R3, desc[UR10][R2.64+0x4] ;  /* 0x0000040a02037981 */ /* 0x000ea2000c1e1900 */
[----:B-1----:R-:W-:-:S05]  /*0b20*/  IMAD.WIDE R4, R0, 0x4, R4 ;  /* 0x0000000400047825 */ /* 0x002fca00078e0204 */
[----:B--2---:R-:W-:Y:S01]  /*0b30*/  STG.E desc[UR10][R4.64], R3 ;  /* 0x0000000304007986 */ /* 0x004fe2000c10190a */
[----:B------:R-:W-:Y:S05]  /*0b40*/  EXIT ;  /* 0x000000000000794d */ /* 0x000fea0003800000 */
.L_x_8:
[----:B------:R-:W-:-:S00]  /*0b50*/  BRA `(.L_x_8) ;  /* 0xfffffffc00fc7947 */ /* 0x000fc0000383ffff */
[----:B------:R-:W-:-:S00]  /*0b60*/  NOP ;  /* 0x0000000000007918 */ /* 0x000fc00000000000 */
        /* <DEDUP_REMOVED lines=9> */
.L_x_9:


//--------------------- .nv.shared.reserved.0     --------------------------
	.section	.nv.shared.reserved.0,"aw",@nobits
	.weak		__nv_reservedSMEM_offset_0_alias
	.size		__nv_reservedSMEM_offset_0_alias, 0, 64
	.other		__nv_reservedSMEM_offset_0_alias,@"STO_CUDA_RESERVED_SHARED STV_DEFAULT"
__nv_reservedSMEM_offset_0_alias:
	.zero		0
	.zero		64


//--------------------- .nv.constant0._Z15attentionKernelPKfS0_S0_PfiP6KVPair --------------------------
	.section	.nv.constant0._Z15attentionKernelPKfS0_S0_PfiP6KVPair,"a",@progbits
	.sectionflags	@""
	.align	4
.nv.constant0._Z15attentionKernelPKfS0_S0_PfiP6KVPair:
	.zero		944


//--------------------- SYMBOLS --------------------------

	.type		.nv.reservedSmem.offset0,@object
	.size		.nv.reservedSmem.offset0,0x4
